//
// Generated by NVIDIA NVVM Compiler
//
// Compiler Build ID: CL-36424714
// Cuda compilation tools, release 13.0, V13.0.88
// Based on NVVM 20.0.0
//

.version 9.0
.target sm_100
.address_size 64

	// .globl	_Z20matrixTransposeNaivePfS_ii
// _ZZ21matrixTransposeSharedPfS_iiE4tile has been demoted
// _ZZ23matrixTransposeSwizzledPfS_iiE4tile has been demoted
// _ZZ26matrixTransposeVectorized4PfS_iiE4tile has been demoted

.visible .entry _Z20matrixTransposeNaivePfS_ii(
	.param .u64 .ptr .align 1 _Z20matrixTransposeNaivePfS_ii_param_0,
	.param .u64 .ptr .align 1 _Z20matrixTransposeNaivePfS_ii_param_1,
	.param .u32 _Z20matrixTransposeNaivePfS_ii_param_2,
	.param .u32 _Z20matrixTransposeNaivePfS_ii_param_3
)
{
	.reg .pred 	%p<4>;
	.reg .b32 	%r<13>;
	.reg .b32 	%f<2>;
	.reg .b64 	%rd<9>;

	ld.param.u64 	%rd1, [_Z20matrixTransposeNaivePfS_ii_param_0];
	ld.param.u64 	%rd2, [_Z20matrixTransposeNaivePfS_ii_param_1];
	ld.param.u32 	%r3, [_Z20matrixTransposeNaivePfS_ii_param_2];
	ld.param.u32 	%r4, [_Z20matrixTransposeNaivePfS_ii_param_3];
	mov.u32 	%r5, %ctaid.y;
	mov.u32 	%r6, %ntid.y;
	mov.u32 	%r7, %tid.y;
	mad.lo.s32 	%r1, %r5, %r6, %r7;
	mov.u32 	%r8, %ctaid.x;
	mov.u32 	%r9, %ntid.x;
	mov.u32 	%r10, %tid.x;
	mad.lo.s32 	%r2, %r8, %r9, %r10;
	setp.ge.s32 	%p1, %r1, %r3;
	setp.ge.s32 	%p2, %r2, %r4;
	or.pred  	%p3, %p1, %p2;
	@%p3 bra 	$L__BB0_2;
	cvta.to.global.u64 	%rd3, %rd1;
	cvta.to.global.u64 	%rd4, %rd2;
	mad.lo.s32 	%r11, %r4, %r1, %r2;
	mul.wide.s32 	%rd5, %r11, 4;
	add.s64 	%rd6, %rd3, %rd5;
	ld.global.f32 	%f1, [%rd6];
	mad.lo.s32 	%r12, %r3, %r2, %r1;
	mul.wide.s32 	%rd7, %r12, 4;
	add.s64 	%rd8, %rd4, %rd7;
	st.global.f32 	[%rd8], %f1;
$L__BB0_2:
	ret;

}
	// .globl	_Z21matrixTransposeSharedPfS_ii
.visible .entry _Z21matrixTransposeSharedPfS_ii(
	.param .u64 .ptr .align 1 _Z21matrixTransposeSharedPfS_ii_param_0,
	.param .u64 .ptr .align 1 _Z21matrixTransposeSharedPfS_ii_param_1,
	.param .u32 _Z21matrixTransposeSharedPfS_ii_param_2,
	.param .u32 _Z21matrixTransposeSharedPfS_ii_param_3
)
{
	.reg .pred 	%p<7>;
	.reg .b32 	%r<26>;
	.reg .b32 	%f<3>;
	.reg .b64 	%rd<9>;
	// demoted variable
	.shared .align 4 .b8 _ZZ21matrixTransposeSharedPfS_iiE4tile[4224];
	ld.param.u64 	%rd1, [_Z21matrixTransposeSharedPfS_ii_param_0];
	ld.param.u64 	%rd2, [_Z21matrixTransposeSharedPfS_ii_param_1];
	ld.param.u32 	%r9, [_Z21matrixTransposeSharedPfS_ii_param_2];
	ld.param.u32 	%r11, [_Z21matrixTransposeSharedPfS_ii_param_3];
	mov.u32 	%r12, %ctaid.x;
	mov.u32 	%r13, %ctaid.y;
	mov.u32 	%r1, %tid.x;
	mov.u32 	%r2, %tid.y;
	shl.b32 	%r3, %r13, 5;
	add.s32 	%r4, %r3, %r2;
	shl.b32 	%r5, %r12, 5;
	add.s32 	%r14, %r5, %r1;
	setp.ge.s32 	%p1, %r4, %r9;
	setp.ge.s32 	%p2, %r14, %r11;
	or.pred  	%p3, %p1, %p2;
	@%p3 bra 	$L__BB1_2;
	cvta.to.global.u64 	%rd3, %rd1;
	mad.lo.s32 	%r15, %r11, %r4, %r14;
	mul.wide.u32 	%rd4, %r15, 4;
	add.s64 	%rd5, %rd3, %rd4;
	ld.global.f32 	%f1, [%rd5];
	mov.u32 	%r16, _ZZ21matrixTransposeSharedPfS_iiE4tile;
	mad.lo.s32 	%r17, %r2, 132, %r16;
	shl.b32 	%r18, %r1, 2;
	add.s32 	%r19, %r17, %r18;
	st.shared.f32 	[%r19], %f1;
$L__BB1_2:
	bar.sync 	0;
	add.s32 	%r7, %r5, %r2;
	add.s32 	%r20, %r3, %r1;
	setp.ge.s32 	%p4, %r7, %r11;
	setp.ge.s32 	%p5, %r20, %r9;
	or.pred  	%p6, %p4, %p5;
	@%p6 bra 	$L__BB1_4;
	mov.u32 	%r21, _ZZ21matrixTransposeSharedPfS_iiE4tile;
	mad.lo.s32 	%r22, %r1, 132, %r21;
	shl.b32 	%r23, %r2, 2;
	add.s32 	%r24, %r22, %r23;
	ld.shared.f32 	%f2, [%r24];
	mad.lo.s32 	%r25, %r9, %r7, %r20;
	cvta.to.global.u64 	%rd6, %rd2;
	mul.wide.u32 	%rd7, %r25, 4;
	add.s64 	%rd8, %rd6, %rd7;
	st.global.f32 	[%rd8], %f2;
$L__BB1_4:
	ret;

}
	// .globl	_Z23matrixTransposeSwizzledPfS_ii
.visible .entry _Z23matrixTransposeSwizzledPfS_ii(
	.param .u64 .ptr .align 1 _Z23matrixTransposeSwizzledPfS_ii_param_0,
	.param .u64 .ptr .align 1 _Z23matrixTransposeSwizzledPfS_ii_param_1,
	.param .u32 _Z23matrixTransposeSwizzledPfS_ii_param_2,
	.param .u32 _Z23matrixTransposeSwizzledPfS_ii_param_3
)
{
	.reg .pred 	%p<7>;
	.reg .b32 	%r<24>;
	.reg .b32 	%f<3>;
	.reg .b64 	%rd<9>;
	// demoted variable
	.shared .align 4 .b8 _ZZ23matrixTransposeSwizzledPfS_iiE4tile[4096];
	ld.param.u64 	%rd1, [_Z23matrixTransposeSwizzledPfS_ii_param_0];
	ld.param.u64 	%rd2, [_Z23matrixTransposeSwizzledPfS_ii_param_1];
	ld.param.u32 	%r4, [_Z23matrixTransposeSwizzledPfS_ii_param_2];
	ld.param.u32 	%r6, [_Z23matrixTransposeSwizzledPfS_ii_param_3];
	mov.u32 	%r7, %ctaid.x;
	mov.u32 	%r8, %ctaid.y;
	mov.u32 	%r9, %tid.x;
	mov.u32 	%r10, %tid.y;
	shl.b32 	%r11, %r8, 5;
	add.s32 	%r1, %r11, %r10;
	shl.b32 	%r12, %r7, 5;
	add.s32 	%r13, %r12, %r9;
	shr.u32 	%r14, %r9, 5;
	add.s32 	%r15, %r14, %r10;
	xor.b32  	%r16, %r15, %r9;
	setp.ge.s32 	%p1, %r1, %r4;
	setp.ge.s32 	%p2, %r13, %r6;
	shl.b32 	%r17, %r15, 7;
	mov.u32 	%r18, _ZZ23matrixTransposeSwizzledPfS_iiE4tile;
	add.s32 	%r19, %r18, %r17;
	shl.b32 	%r20, %r16, 2;
	and.b32  	%r21, %r20, 124;
	add.s32 	%r3, %r19, %r21;
	or.pred  	%p3, %p1, %p2;
	@%p3 bra 	$L__BB2_2;
	cvta.to.global.u64 	%rd3, %rd1;
	mad.lo.s32 	%r22, %r6, %r1, %r13;
	mul.wide.u32 	%rd4, %r22, 4;
	add.s64 	%rd5, %rd3, %rd4;
	ld.global.f32 	%f1, [%rd5];
	st.shared.f32 	[%r3], %f1;
$L__BB2_2:
	setp.ge.s32 	%p4, %r13, %r6;
	setp.ge.s32 	%p5, %r1, %r4;
	bar.sync 	0;
	or.pred  	%p6, %p5, %p4;
	@%p6 bra 	$L__BB2_4;
	ld.shared.f32 	%f2, [%r3];
	mad.lo.s32 	%r23, %r4, %r13, %r1;
	cvta.to.global.u64 	%rd6, %rd2;
	mul.wide.u32 	%rd7, %r23, 4;
	add.s64 	%rd8, %rd6, %rd7;
	st.global.f32 	[%rd8], %f2;
$L__BB2_4:
	ret;

}
	// .globl	_Z26matrixTransposeVectorized4PfS_ii
.visible .entry _Z26matrixTransposeVectorized4PfS_ii(
	.param .u64 .ptr .align 1 _Z26matrixTransposeVectorized4PfS_ii_param_0,
	.param .u64 .ptr .align 1 _Z26matrixTransposeVectorized4PfS_ii_param_1,
	.param .u32 _Z26matrixTransposeVectorized4PfS_ii_param_2,
	.param .u32 _Z26matrixTransposeVectorized4PfS_ii_param_3
)
{
	.reg .pred 	%p<18>;
	.reg .b32 	%r<27>;
	.reg .b32 	%f<21>;
	.reg .b64 	%rd<20>;
	// demoted variable
	.shared .align 4 .b8 _ZZ26matrixTransposeVectorized4PfS_iiE4tile[4224];
	ld.param.u64 	%rd4, [_Z26matrixTransposeVectorized4PfS_ii_param_0];
	ld.param.u64 	%rd5, [_Z26matrixTransposeVectorized4PfS_ii_param_1];
	ld.param.u32 	%r9, [_Z26matrixTransposeVectorized4PfS_ii_param_2];
	ld.param.u32 	%r11, [_Z26matrixTransposeVectorized4PfS_ii_param_3];
	cvta.to.global.u64 	%rd1, %rd5;
	cvta.to.global.u64 	%rd2, %rd4;
	mov.u32 	%r12, %ctaid.x;
	mov.u32 	%r13, %ctaid.y;
	mov.u32 	%r1, %tid.x;
	mov.u32 	%r2, %tid.y;
	shl.b32 	%r14, %r13, 5;
	add.s32 	%r3, %r14, %r2;
	shl.b32 	%r15, %r12, 7;
	shl.b32 	%r16, %r1, 2;
	add.s32 	%r17, %r15, %r16;
	setp.ge.s32 	%p1, %r3, %r9;
	setp.ge.s32 	%p2, %r17, %r11;
	mov.f32 	%f17, 0f00000000;
	or.pred  	%p3, %p1, %p2;
	@%p3 bra 	$L__BB3_2;
	mad.lo.s32 	%r18, %r11, %r3, %r17;
	mul.wide.u32 	%rd6, %r18, 4;
	add.s64 	%rd7, %rd2, %rd6;
	ld.global.f32 	%f17, [%rd7];
$L__BB3_2:
	setp.ge.s32 	%p4, %r3, %r9;
	add.s32 	%r5, %r17, 1;
	setp.ge.s32 	%p5, %r5, %r11;
	mul.lo.s32 	%r19, %r11, %r3;
	cvt.u64.u32 	%rd8, %r19;
	cvt.u64.u32 	%rd9, %r17;
	add.s64 	%rd10, %rd9, %rd8;
	shl.b64 	%rd11, %rd10, 2;
	add.s64 	%rd3, %rd2, %rd11;
	mov.f32 	%f18, 0f00000000;
	or.pred  	%p6, %p4, %p5;
	@%p6 bra 	$L__BB3_4;
	ld.global.f32 	%f18, [%rd3+4];
$L__BB3_4:
	setp.ge.s32 	%p7, %r3, %r9;
	add.s32 	%r6, %r17, 2;
	setp.ge.s32 	%p8, %r6, %r11;
	mov.f32 	%f19, 0f00000000;
	or.pred  	%p9, %p7, %p8;
	@%p9 bra 	$L__BB3_6;
	ld.global.f32 	%f19, [%rd3+8];
$L__BB3_6:
	setp.ge.s32 	%p10, %r3, %r9;
	add.s32 	%r7, %r17, 3;
	setp.ge.s32 	%p11, %r7, %r11;
	mov.f32 	%f20, 0f00000000;
	or.pred  	%p12, %p10, %p11;
	@%p12 bra 	$L__BB3_8;
	ld.global.f32 	%f20, [%rd3+12];
$L__BB3_8:
	setp.ge.s32 	%p13, %r3, %r9;
	mov.u32 	%r20, _ZZ26matrixTransposeVectorized4PfS_iiE4tile;
	mad.lo.s32 	%r21, %r2, 132, %r20;
	shl.b32 	%r22, %r1, 4;
	add.s32 	%r8, %r21, %r22;
	st.shared.f32 	[%r8], %f17;
	st.shared.f32 	[%r8+4], %f18;
	st.shared.f32 	[%r8+8], %f19;
	st.shared.f32 	[%r8+12], %f20;
	bar.sync 	0;
	@%p13 bra 	$L__BB3_17;
	setp.ge.s32 	%p14, %r17, %r11;
	@%p14 bra 	$L__BB3_11;
	ld.shared.f32 	%f13, [%r8];
	mad.lo.s32 	%r23, %r9, %r17, %r3;
	mul.wide.u32 	%rd12, %r23, 4;
	add.s64 	%rd13, %rd1, %rd12;
	st.global.f32 	[%rd13], %f13;
$L__BB3_11:
	setp.ge.s32 	%p15, %r5, %r11;
	@%p15 bra 	$L__BB3_13;
	ld.shared.f32 	%f14, [%r8+4];
	mad.lo.s32 	%r24, %r9, %r5, %r3;
	mul.wide.u32 	%rd14, %r24, 4;
	add.s64 	%rd15, %rd1, %rd14;
	st.global.f32 	[%rd15], %f14;
$L__BB3_13:
	setp.ge.s32 	%p16, %r6, %r11;
	@%p16 bra 	$L__BB3_15;
	ld.shared.f32 	%f15, [%r8+8];
	mad.lo.s32 	%r25, %r9, %r6, %r3;
	mul.wide.u32 	%rd16, %r25, 4;
	add.s64 	%rd17, %rd1, %rd16;
	st.global.f32 	[%rd17], %f15;
$L__BB3_15:
	setp.ge.s32 	%p17, %r7, %r11;
	@%p17 bra 	$L__BB3_17;
	ld.shared.f32 	%f16, [%r8+12];
	mad.lo.s32 	%r26, %r9, %r7, %r3;
	mul.wide.u32 	%rd18, %r26, 4;
	add.s64 	%rd19, %rd1, %rd18;
	st.global.f32 	[%rd19], %f16;
$L__BB3_17:
	ret;

}


// ===== COMPILED SASS (sm_100) =====

	.target	sm_100

	.elftype	@"ET_EXEC"


//--------------------- .note.nv.tkinfo           --------------------------
	.section	.note.nv.tkinfo,"",@"SHT_NOTE"
	.sectionflags	@"SHF_NOTE_NV_TKINFO"
	.tkinfo
        /*0018*/ 	.word	0x00000002
        /*0030*/ 	.string	""
        /*0030*/ 	.string	"ptxas"
        /*0030*/ 	.string	"Cuda compilation tools, release 13.0, V13.0.88"
        /*0030*/ 	.string	"Build cuda_13.0.r13.0/compiler.36424714_0"
        /*0030*/ 	.string	"-arch sm_100 -m 64 "



//--------------------- .note.nv.cuinfo           --------------------------
	.section	.note.nv.cuinfo,"",@"SHT_NOTE"
	.sectionflags	@"SHF_NOTE_NV_CUINFO"
        /*0018*/ 	.short	0x0002
        /*001a*/ 	.short	0x0064
        /*001c*/ 	.short	0x0082
	.zero		2


//--------------------- .nv.info                  --------------------------
	.section	.nv.info,"",@"SHT_CUDA_INFO"
	.align	4


	//----- nvinfo : EIATTR_REGCOUNT
	.align		4
        /*0000*/ 	.byte	0x04, 0x2f
        /*0002*/ 	.short	(.L_1 - .L_0)
	.align		4
.L_0:
        /*0004*/ 	.word	index@(_Z20matrixTransposeNaivePfS_ii)
        /*0008*/ 	.word	0x0000000a


	//----- nvinfo : EIATTR_FRAME_SIZE
	.align		4
.L_1:
        /*000c*/ 	.byte	0x04, 0x11
        /*000e*/ 	.short	(.L_3 - .L_2)
	.align		4
.L_2:
        /*0010*/ 	.word	index@(_Z20matrixTransposeNaivePfS_ii)
        /*0014*/ 	.word	0x00000000


	//----- nvinfo : EIATTR_REGCOUNT
	.align		4
.L_3:
        /*0018*/ 	.byte	0x04, 0x2f
        /*001a*/ 	.short	(.L_5 - .L_4)
	.align		4
.L_4:
        /*001c*/ 	.word	index@(_Z21matrixTransposeSharedPfS_ii)
        /*0020*/ 	.word	0x0000000e


	//----- nvinfo : EIATTR_FRAME_SIZE
	.align		4
.L_5:
        /*0024*/ 	.byte	0x04, 0x11
        /*0026*/ 	.short	(.L_7 - .L_6)
	.align		4
.L_6:
        /*0028*/ 	.word	index@(_Z21matrixTransposeSharedPfS_ii)
        /*002c*/ 	.word	0x00000000


	//----- nvinfo : EIATTR_REGCOUNT
	.align		4
.L_7:
        /*0030*/ 	.byte	0x04, 0x2f
        /*0032*/ 	.short	(.L_9 - .L_8)
	.align		4
.L_8:
        /*0034*/ 	.word	index@(_Z23matrixTransposeSwizzledPfS_ii)
        /*0038*/ 	.word	0x0000000c


	//----- nvinfo : EIATTR_FRAME_SIZE
	.align		4
.L_9:
        /*003c*/ 	.byte	0x04, 0x11
        /*003e*/ 	.short	(.L_11 - .L_10)
	.align		4
.L_10:
        /*0040*/ 	.word	index@(_Z23matrixTransposeSwizzledPfS_ii)
        /*0044*/ 	.word	0x00000000


	//----- nvinfo : EIATTR_REGCOUNT
	.align		4
.L_11:
        /*0048*/ 	.byte	0x04, 0x2f
        /*004a*/ 	.short	(.L_13 - .L_12)
	.align		4
.L_12:
        /*004c*/ 	.word	index@(_Z26matrixTransposeVectorized4PfS_ii)
        /*0050*/ 	.word	0x0000001a


	//----- nvinfo : EIATTR_FRAME_SIZE
	.align		4
.L_13:
        /*0054*/ 	.byte	0x04, 0x11
        /*0056*/ 	.short	(.L_15 - .L_14)
	.align		4
.L_14:
        /*0058*/ 	.word	index@(_Z26matrixTransposeVectorized4PfS_ii)
        /*005c*/ 	.word	0x00000000


	//----- nvinfo : EIATTR_MIN_STACK_SIZE
	.align		4
.L_15:
        /*0060*/ 	.byte	0x04, 0x12
        /*0062*/ 	.short	(.L_17 - .L_16)
	.align		4
.L_16:
        /*0064*/ 	.word	index@(_Z26matrixTransposeVectorized4PfS_ii)
        /*0068*/ 	.word	0x00000000


	//----- nvinfo : EIATTR_MIN_STACK_SIZE
	.align		4
.L_17:
        /*006c*/ 	.byte	0x04, 0x12
        /*006e*/ 	.short	(.L_19 - .L_18)
	.align		4
.L_18:
        /*0070*/ 	.word	index@(_Z23matrixTransposeSwizzledPfS_ii)
        /*0074*/ 	.word	0x00000000


	//----- nvinfo : EIATTR_MIN_STACK_SIZE
	.align		4
.L_19:
        /*0078*/ 	.byte	0x04, 0x12
        /*007a*/ 	.short	(.L_21 - .L_20)
	.align		4
.L_20:
        /*007c*/ 	.word	index@(_Z21matrixTransposeSharedPfS_ii)
        /*0080*/ 	.word	0x00000000


	//----- nvinfo : EIATTR_MIN_STACK_SIZE
	.align		4
.L_21:
        /*0084*/ 	.byte	0x04, 0x12
        /*0086*/ 	.short	(.L_23 - .L_22)
	.align		4
.L_22:
        /*0088*/ 	.word	index@(_Z20matrixTransposeNaivePfS_ii)
        /*008c*/ 	.word	0x00000000
.L_23:


//--------------------- .nv.compat                --------------------------
	.section	.nv.compat,"",@"SHT_CUDA_COMPAT_INFO"
	.align	4
        /*0000*/ 	.byte	0x02, 0x09, 0x00, 0x00, 0x02, 0x02, 0x01, 0x00, 0x02, 0x05, 0x05, 0x00, 0x03, 0x07, 0x01, 0x01
        /*0010*/ 	.byte	0x02, 0x03, 0x00, 0x00, 0x02, 0x06, 0x01, 0x00, 0x04, 0x0b, 0x08, 0x00, 0x09, 0x00, 0x00, 0x00
        /*0020*/ 	.byte	0x00, 0x00, 0x00, 0x00


//--------------------- .nv.info._Z26matrixTransposeVectorized4PfS_ii --------------------------
	.section	.nv.info._Z26matrixTransposeVectorized4PfS_ii,"",@"SHT_CUDA_INFO"
	.sectionflags	@""
	.align	4


	//----- nvinfo : EIATTR_CUDA_API_VERSION
	.align		4
        /*0000*/ 	.byte	0x04, 0x37
        /*0002*/ 	.short	(.L_25 - .L_24)
.L_24:
        /*0004*/ 	.word	0x00000082


	//----- nvinfo : EIATTR_KPARAM_INFO
	.align		4
.L_25:
        /*0008*/ 	.byte	0x04, 0x17
        /*000a*/ 	.short	(.L_27 - .L_26)
.L_26:
        /*000c*/ 	.word	0x00000000
        /*0010*/ 	.short	0x0003
        /*0012*/ 	.short	0x0014
        /*0014*/ 	.byte	0x00, 0xf0, 0x11, 0x00


	//----- nvinfo : EIATTR_KPARAM_INFO
	.align		4
.L_27:
        /*0018*/ 	.byte	0x04, 0x17
        /*001a*/ 	.short	(.L_29 - .L_28)
.L_28:
        /*001c*/ 	.word	0x00000000
        /*0020*/ 	.short	0x0002
        /*0022*/ 	.short	0x0010
        /*0024*/ 	.byte	0x00, 0xf0, 0x11, 0x00


	//----- nvinfo : EIATTR_KPARAM_INFO
	.align		4
.L_29:
        /*0028*/ 	.byte	0x04, 0x17
        /*002a*/ 	.short	(.L_31 - .L_30)
.L_30:
        /*002c*/ 	.word	0x00000000
        /*0030*/ 	.short	0x0001
        /*0032*/ 	.short	0x0008
        /*0034*/ 	.byte	0x00, 0xf5, 0x21, 0x00


	//----- nvinfo : EIATTR_KPARAM_INFO
	.align		4
.L_31:
        /*0038*/ 	.byte	0x04, 0x17
        /*003a*/ 	.short	(.L_33 - .L_32)
.L_32:
        /*003c*/ 	.word	0x00000000
        /*0040*/ 	.short	0x0000
        /*0042*/ 	.short	0x0000
        /*0044*/ 	.byte	0x00, 0xf5, 0x21, 0x00


	//----- nvinfo : EIATTR_SPARSE_MMA_MASK
	.align		4
.L_33:
        /*0048*/ 	.byte	0x03, 0x50
        /*004a*/ 	.short	0x0000


	//----- nvinfo : EIATTR_MAXREG_COUNT
	.align		4
        /*004c*/ 	.byte	0x03, 0x1b
        /*004e*/ 	.short	0x00ff


	//----- nvinfo : EIATTR_NUM_BARRIERS
	.align		4
        /*0050*/ 	.byte	0x02, 0x4c
        /*0052*/ 	.byte	0x01
	.zero		1


	//----- nvinfo : EIATTR_MERCURY_ISA_VERSION
	.align		4
        /*0054*/ 	.byte	0x03, 0x5f
        /*0056*/ 	.short	0x0101


	//----- nvinfo : EIATTR_VRC_CTA_INIT_COUNT
	.align		4
        /*0058*/ 	.byte	0x02, 0x4a
	.zero		1
	.zero		1


	//----- nvinfo : EIATTR_EXIT_INSTR_OFFSETS
	.align		4
        /*005c*/ 	.byte	0x04, 0x1c
        /*005e*/ 	.short	(.L_35 - .L_34)


	//   ....[0]....
.L_34:
        /*0060*/ 	.word	0x00000300


	//   ....[1]....
        /*0064*/ 	.word	0x00000400


	//   ....[2]....
        /*0068*/ 	.word	0x00000460


	//----- nvinfo : EIATTR_CBANK_PARAM_SIZE
	.align		4
.L_35:
        /*006c*/ 	.byte	0x03, 0x19
        /*006e*/ 	.short	0x0018


	//----- nvinfo : EIATTR_PARAM_CBANK
	.align		4
        /*0070*/ 	.byte	0x04, 0x0a
        /*0072*/ 	.short	(.L_37 - .L_36)
	.align		4
.L_36:
        /*0074*/ 	.word	index@(.nv.constant0._Z26matrixTransposeVectorized4PfS_ii)
        /*0078*/ 	.short	0x0380
        /*007a*/ 	.short	0x0018


	//----- nvinfo : EIATTR_SW_WAR
	.align		4
.L_37:
        /*007c*/ 	.byte	0x04, 0x36
        /*007e*/ 	.short	(.L_39 - .L_38)
.L_38:
        /*0080*/ 	.word	0x00000008
.L_39:


//--------------------- .nv.info._Z23matrixTransposeSwizzledPfS_ii --------------------------
	.section	.nv.info._Z23matrixTransposeSwizzledPfS_ii,"",@"SHT_CUDA_INFO"
	.sectionflags	@""
	.align	4


	//----- nvinfo : EIATTR_CUDA_API_VERSION
	.align		4
        /*0000*/ 	.byte	0x04, 0x37
        /*0002*/ 	.short	(.L_41 - .L_40)
.L_40:
        /*0004*/ 	.word	0x00000082


	//----- nvinfo : EIATTR_KPARAM_INFO
	.align		4
.L_41:
        /*0008*/ 	.byte	0x04, 0x17
        /*000a*/ 	.short	(.L_43 - .L_42)
.L_42:
        /*000c*/ 	.word	0x00000000
        /*0010*/ 	.short	0x0003
        /*0012*/ 	.short	0x0014
        /*0014*/ 	.byte	0x00, 0xf0, 0x11, 0x00


	//----- nvinfo : EIATTR_KPARAM_INFO
	.align		4
.L_43:
        /*0018*/ 	.byte	0x04, 0x17
        /*001a*/ 	.short	(.L_45 - .L_44)
.L_44:
        /*001c*/ 	.word	0x00000000
        /*0020*/ 	.short	0x0002
        /*0022*/ 	.short	0x0010
        /*0024*/ 	.byte	0x00, 0xf0, 0x11, 0x00


	//----- nvinfo : EIATTR_KPARAM_INFO
	.align		4
.L_45:
        /*0028*/ 	.byte	0x04, 0x17
        /*002a*/ 	.short	(.L_47 - .L_46)
.L_46:
        /*002c*/ 	.word	0x00000000
        /*0030*/ 	.short	0x0001
        /*0032*/ 	.short	0x0008
        /*0034*/ 	.byte	0x00, 0xf5, 0x21, 0x00


	//----- nvinfo : EIATTR_KPARAM_INFO
	.align		4
.L_47:
        /*0038*/ 	.byte	0x04, 0x17
        /*003a*/ 	.short	(.L_49 - .L_48)
.L_48:
        /*003c*/ 	.word	0x00000000
        /*0040*/ 	.short	0x0000
        /*0042*/ 	.short	0x0000
        /*0044*/ 	.byte	0x00, 0xf5, 0x21, 0x00


	//----- nvinfo : EIATTR_SPARSE_MMA_MASK
	.align		4
.L_49:
        /*0048*/ 	.byte	0x03, 0x50
        /*004a*/ 	.short	0x0000


	//----- nvinfo : EIATTR_MAXREG_COUNT
	.align		4
        /*004c*/ 	.byte	0x03, 0x1b
        /*004e*/ 	.short	0x00ff


	//----- nvinfo : EIATTR_NUM_BARRIERS
	.align		4
        /*0050*/ 	.byte	0x02, 0x4c
        /*0052*/ 	.byte	0x01
	.zero		1


	//----- nvinfo : EIATTR_MERCURY_ISA_VERSION
	.align		4
        /*0054*/ 	.byte	0x03, 0x5f
        /*0056*/ 	.short	0x0101


	//----- nvinfo : EIATTR_VRC_CTA_INIT_COUNT
	.align		4
        /*0058*/ 	.byte	0x02, 0x4a
	.zero		1
	.zero		1


	//----- nvinfo : EIATTR_EXIT_INSTR_OFFSETS
	.align		4
        /*005c*/ 	.byte	0x04, 0x1c
        /*005e*/ 	.short	(.L_51 - .L_50)


	//   ....[0]....
.L_50:
        /*0060*/ 	.word	0x000001a0


	//   ....[1]....
        /*0064*/ 	.word	0x00000200


	//----- nvinfo : EIATTR_CBANK_PARAM_SIZE
	.align		4
.L_51:
        /*0068*/ 	.byte	0x03, 0x19
        /*006a*/ 	.short	0x0018


	//----- nvinfo : EIATTR_PARAM_CBANK
	.align		4
        /*006c*/ 	.byte	0x04, 0x0a
        /*006e*/ 	.short	(.L_53 - .L_52)
	.align		4
.L_52:
        /*0070*/ 	.word	index@(.nv.constant0._Z23matrixTransposeSwizzledPfS_ii)
        /*0074*/ 	.short	0x0380
        /*0076*/ 	.short	0x0018


	//----- nvinfo : EIATTR_SW_WAR
	.align		4
.L_53:
        /*0078*/ 	.byte	0x04, 0x36
        /*007a*/ 	.short	(.L_55 - .L_54)
.L_54:
        /*007c*/ 	.word	0x00000008
.L_55:


//--------------------- .nv.info._Z21matrixTransposeSharedPfS_ii --------------------------
	.section	.nv.info._Z21matrixTransposeSharedPfS_ii,"",@"SHT_CUDA_INFO"
	.sectionflags	@""
	.align	4


	//----- nvinfo : EIATTR_CUDA_API_VERSION
	.align		4
        /*0000*/ 	.byte	0x04, 0x37
        /*0002*/ 	.short	(.L_57 - .L_56)
.L_56:
        /*0004*/ 	.word	0x00000082


	//----- nvinfo : EIATTR_KPARAM_INFO
	.align		4
.L_57:
        /*0008*/ 	.byte	0x04, 0x17
        /*000a*/ 	.short	(.L_59 - .L_58)
.L_58:
        /*000c*/ 	.word	0x00000000
        /*0010*/ 	.short	0x0003
        /*0012*/ 	.short	0x0014
        /*0014*/ 	.byte	0x00, 0xf0, 0x11, 0x00


	//----- nvinfo : EIATTR_KPARAM_INFO
	.align		4
.L_59:
        /*0018*/ 	.byte	0x04, 0x17
        /*001a*/ 	.short	(.L_61 - .L_60)
.L_60:
        /*001c*/ 	.word	0x00000000
        /*0020*/ 	.short	0x0002
        /*0022*/ 	.short	0x0010
        /*0024*/ 	.byte	0x00, 0xf0, 0x11, 0x00


	//----- nvinfo : EIATTR_KPARAM_INFO
	.align		4
.L_61:
        /*0028*/ 	.byte	0x04, 0x17
        /*002a*/ 	.short	(.L_63 - .L_62)
.L_62:
        /*002c*/ 	.word	0x00000000
        /*0030*/ 	.short	0x0001
        /*0032*/ 	.short	0x0008
        /*0034*/ 	.byte	0x00, 0xf5, 0x21, 0x00


	//----- nvinfo : EIATTR_KPARAM_INFO
	.align		4
.L_63:
        /*0038*/ 	.byte	0x04, 0x17
        /*003a*/ 	.short	(.L_65 - .L_64)
.L_64:
        /*003c*/ 	.word	0x00000000
        /*0040*/ 	.short	0x0000
        /*0042*/ 	.short	0x0000
        /*0044*/ 	.byte	0x00, 0xf5, 0x21, 0x00


	//----- nvinfo : EIATTR_SPARSE_MMA_MASK
	.align		4
.L_65:
        /*0048*/ 	.byte	0x03, 0x50
        /*004a*/ 	.short	0x0000


	//----- nvinfo : EIATTR_MAXREG_COUNT
	.align		4
        /*004c*/ 	.byte	0x03, 0x1b
        /*004e*/ 	.short	0x00ff


	//----- nvinfo : EIATTR_NUM_BARRIERS
	.align		4
        /*0050*/ 	.byte	0x02, 0x4c
        /*0052*/ 	.byte	0x01
	.zero		1


	//----- nvinfo : EIATTR_MERCURY_ISA_VERSION
	.align		4
        /*0054*/ 	.byte	0x03, 0x5f
        /*0056*/ 	.short	0x0101


	//----- nvinfo : EIATTR_VRC_CTA_INIT_COUNT
	.align		4
        /*0058*/ 	.byte	0x02, 0x4a
	.zero		1
	.zero		1


	//----- nvinfo : EIATTR_EXIT_INSTR_OFFSETS
	.align		4
        /*005c*/ 	.byte	0x04, 0x1c
        /*005e*/ 	.short	(.L_67 - .L_66)


	//   ....[0]....
.L_66:
        /*0060*/ 	.word	0x000001a0


	//   ....[1]....
        /*0064*/ 	.word	0x00000250


	//----- nvinfo : EIATTR_CBANK_PARAM_SIZE
	.align		4
.L_67:
        /*0068*/ 	.byte	0x03, 0x19
        /*006a*/ 	.short	0x0018


	//----- nvinfo : EIATTR_PARAM_CBANK
	.align		4
        /*006c*/ 	.byte	0x04, 0x0a
        /*006e*/ 	.short	(.L_69 - .L_68)
	.align		4
.L_68:
        /*0070*/ 	.word	index@(.nv.constant0._Z21matrixTransposeSharedPfS_ii)
        /*0074*/ 	.short	0x0380
        /*0076*/ 	.short	0x0018


	//----- nvinfo : EIATTR_SW_WAR
	.align		4
.L_69:
        /*0078*/ 	.byte	0x04, 0x36
        /*007a*/ 	.short	(.L_71 - .L_70)
.L_70:
        /*007c*/ 	.word	0x00000008
.L_71:


//--------------------- .nv.info._Z20matrixTransposeNaivePfS_ii --------------------------
	.section	.nv.info._Z20matrixTransposeNaivePfS_ii,"",@"SHT_CUDA_INFO"
	.sectionflags	@""
	.align	4


	//----- nvinfo : EIATTR_CUDA_API_VERSION
	.align		4
        /*0000*/ 	.byte	0x04, 0x37
        /*0002*/ 	.short	(.L_73 - .L_72)
.L_72:
        /*0004*/ 	.word	0x00000082


	//----- nvinfo : EIATTR_KPARAM_INFO
	.align		4
.L_73:
        /*0008*/ 	.byte	0x04, 0x17
        /*000a*/ 	.short	(.L_75 - .L_74)
.L_74:
        /*000c*/ 	.word	0x00000000
        /*0010*/ 	.short	0x0003
        /*0012*/ 	.short	0x0014
        /*0014*/ 	.byte	0x00, 0xf0, 0x11, 0x00


	//----- nvinfo : EIATTR_KPARAM_INFO
	.align		4
.L_75:
        /*0018*/ 	.byte	0x04, 0x17
        /*001a*/ 	.short	(.L_77 - .L_76)
.L_76:
        /*001c*/ 	.word	0x00000000
        /*0020*/ 	.short	0x0002
        /*0022*/ 	.short	0x0010
        /*0024*/ 	.byte	0x00, 0xf0, 0x11, 0x00


	//----- nvinfo : EIATTR_KPARAM_INFO
	.align		4
.L_77:
        /*0028*/ 	.byte	0x04, 0x17
        /*002a*/ 	.short	(.L_79 - .L_78)
.L_78:
        /*002c*/ 	.word	0x00000000
        /*0030*/ 	.short	0x0001
        /*0032*/ 	.short	0x0008
        /*0034*/ 	.byte	0x00, 0xf5, 0x21, 0x00


	//----- nvinfo : EIATTR_KPARAM_INFO
	.align		4
.L_79:
        /*0038*/ 	.byte	0x04, 0x17
        /*003a*/ 	.short	(.L_81 - .L_80)
.L_80:
        /*003c*/ 	.word	0x00000000
        /*0040*/ 	.short	0x0000
        /*0042*/ 	.short	0x0000
        /*0044*/ 	.byte	0x00, 0xf5, 0x21, 0x00


	//----- nvinfo : EIATTR_SPARSE_MMA_MASK
	.align		4
.L_81:
        /*0048*/ 	.byte	0x03, 0x50
        /*004a*/ 	.short	0x0000


	//----- nvinfo : EIATTR_MAXREG_COUNT
	.align		4
        /*004c*/ 	.byte	0x03, 0x1b
        /*004e*/ 	.short	0x00ff


	//----- nvinfo : EIATTR_MERCURY_ISA_VERSION
	.align		4
        /*0050*/ 	.byte	0x03, 0x5f
        /*0052*/ 	.short	0x0101


	//----- nvinfo : EIATTR_VRC_CTA_INIT_COUNT
	.align		4
        /*0054*/ 	.byte	0x02, 0x4a
	.zero		1
	.zero		1


	//----- nvinfo : EIATTR_EXIT_INSTR_OFFSETS
	.align		4
        /*0058*/ 	.byte	0x04, 0x1c
        /*005a*/ 	.short	(.L_83 - .L_82)


	//   ....[0]....
.L_82:
        /*005c*/ 	.word	0x000000c0


	//   ....[1]....
        /*0060*/ 	.word	0x00000160


	//----- nvinfo : EIATTR_CBANK_PARAM_SIZE
	.align		4
.L_83:
        /*0064*/ 	.byte	0x03, 0x19
        /*0066*/ 	.short	0x0018


	//----- nvinfo : EIATTR_PARAM_CBANK
	.align		4
        /*0068*/ 	.byte	0x04, 0x0a
        /*006a*/ 	.short	(.L_85 - .L_84)
	.align		4
.L_84:
        /*006c*/ 	.word	index@(.nv.constant0._Z20matrixTransposeNaivePfS_ii)
        /*0070*/ 	.short	0x0380
        /*0072*/ 	.short	0x0018


	//----- nvinfo : EIATTR_SW_WAR
	.align		4
.L_85:
        /*0074*/ 	.byte	0x04, 0x36
        /*0076*/ 	.short	(.L_87 - .L_86)
.L_86:
        /*0078*/ 	.word	0x00000008
.L_87:


//--------------------- .nv.callgraph             --------------------------
	.section	.nv.callgraph,"",@"SHT_CUDA_CALLGRAPH"
	.align	4
	.sectionentsize	8
	.align		4
        /*0000*/ 	.word	0x00000000
	.align		4
        /*0004*/ 	.word	0xffffffff
	.align		4
        /*0008*/ 	.word	0x00000000
	.align		4
        /*000c*/ 	.word	0xfffffffe
	.align		4
        /*0010*/ 	.word	0x00000000
	.align		4
        /*0014*/ 	.word	0xfffffffd
	.align		4
        /*0018*/ 	.word	0x00000000
	.align		4
        /*001c*/ 	.word	0xfffffffc


//--------------------- .text._Z26matrixTransposeVectorized4PfS_ii --------------------------
	.section	.text._Z26matrixTransposeVectorized4PfS_ii,"ax",@progbits
	.align	128
        .global         _Z26matrixTransposeVectorized4PfS_ii
        .type           _Z26matrixTransposeVectorized4PfS_ii,@function
        .size           _Z26matrixTransposeVectorized4PfS_ii,(.L_x_4 - _Z26matrixTransposeVectorized4PfS_ii)
        .other          _Z26matrixTransposeVectorized4PfS_ii,@"STO_CUDA_ENTRY STV_DEFAULT"
_Z26matrixTransposeVectorized4PfS_ii:
.text._Z26matrixTransposeVectorized4PfS_ii:
[----:B------:R-:W-:Y:S01]  /*0000*/  LDC R1, c[0x0][0x37c] ;  /* 0x0000df00ff017b82 */ /* 0x000fe20000000800 */
[----:B------:R-:W0:Y:S01]  /*0010*/  S2R R0, SR_CTAID.X ;  /* 0x0000000000007919 */ /* 0x000e220000002500 */
[----:B------:R-:W1:Y:S01]  /*0020*/  LDCU.64 UR6, c[0x0][0x390] ;  /* 0x00007200ff0677ac */ /* 0x000e620008000a00 */
[----:B------:R-:W0:Y:S01]  /*0030*/  S2R R19, SR_TID.X ;  /* 0x0000000000137919 */ /* 0x000e220000002100 */
[----:B------:R-:W2:Y:S01]  /*0040*/  LDCU.64 UR8, c[0x0][0x380] ;  /* 0x00007000ff0877ac */ /* 0x000ea20008000a00 */
[----:B------:R-:W3:Y:S01]  /*0050*/  S2R R2, SR_CTAID.Y ;  /* 0x0000000000027919 */ /* 0x000ee20000002600 */
[----:B------:R-:W4:Y:S01]  /*0060*/  LDCU.64 UR4, c[0x0][0x358] ;  /* 0x00006b00ff0477ac */ /* 0x000f220008000a00 */
[----:B------:R-:W3:Y:S01]  /*0070*/  S2R R21, SR_TID.Y ;  /* 0x0000000000157919 */ /* 0x000ee20000002200 */
[----:B0-----:R-:W-:-:S04]  /*0080*/  IMAD R0, R0, 0x20, R19 ;  /* 0x0000002000007824 */ /* 0x001fc800078e0213 */
[----:B------:R-:W-:Y:S01]  /*0090*/  IMAD.SHL.U32 R11, R0, 0x4, RZ ;  /* 0x00000004000b7824 */ /* 0x000fe200078e00ff */
[----:B---3--:R-:W-:-:S03]  /*00a0*/  LEA R0, R2, R21, 0x5 ;  /* 0x0000001502007211 */ /* 0x008fc600078e28ff */
[C---:B------:R-:W-:Y:S01]  /*00b0*/  VIADD R15, R11.reuse, 0x1 ;  /* 0x000000010b0f7836 */ /* 0x040fe20000000000 */
[C---:B-1----:R-:W-:Y:S02]  /*00c0*/  ISETP.GE.AND P0, PT, R11.reuse, UR7, PT ;  /* 0x000000070b007c0c */ /* 0x042fe4000bf06270 */
[----:B------:R-:W-:Y:S01]  /*00d0*/  IADD3 R13, PT, PT, R11, 0x2, RZ ;  /* 0x000000020b0d7810 */ /* 0x000fe20007ffe0ff */
[C---:B------:R-:W-:Y:S01]  /*00e0*/  IMAD R2, R0.reuse, UR7, RZ ;  /* 0x0000000700027c24 */ /* 0x040fe2000f8e02ff */
[----:B------:R-:W-:Y:S02]  /*00f0*/  ISETP.GE.OR P4, PT, R0, UR6, P0 ;  /* 0x0000000600007c0c */ /* 0x000fe40008786670 */
[----:B------:R-:W-:Y:S02]  /*0100*/  ISETP.GE.AND P2, PT, R13, UR7, PT ;  /* 0x000000070d007c0c */ /* 0x000fe4000bf46270 */
[----:B------:R-:W-:Y:S01]  /*0110*/  IADD3 R5, P1, PT, R2, R11, RZ ;  /* 0x0000000b02057210 */ /* 0x000fe20007f3e0ff */
[----:B------:R-:W-:-:S03]  /*0120*/  IMAD.MOV.U32 R2, RZ, RZ, RZ ;  /* 0x000000ffff027224 */ /* 0x000fc600078e00ff */
[----:B------:R-:W-:Y:S02]  /*0130*/  IADD3.X R8, PT, PT, RZ, RZ, RZ, P1, !PT ;  /* 0x000000ffff087210 */ /* 0x000fe40000ffe4ff */
[----:B--2---:R-:W-:-:S03]  /*0140*/  LEA R4, P1, R5, UR8, 0x2 ;  /* 0x0000000805047c11 */ /* 0x004fc6000f8210ff */
[----:B------:R-:W0:Y:S01]  /*0150*/  @!P4 LDC.64 R6, c[0x0][0x380] ;  /* 0x0000e000ff06cb82 */ /* 0x000e220000000a00 */
[C---:B------:R-:W-:Y:S01]  /*0160*/  @!P4 IMAD R3, R0.reuse, UR7, R11 ;  /* 0x000000070003cc24 */ /* 0x040fe2000f8e020b */
[----:B------:R-:W-:Y:S02]  /*0170*/  LEA.HI.X R5, R5, UR9, R8, 0x2, P1 ;  /* 0x0000000905057c11 */ /* 0x000fe400088f1408 */
[----:B------:R-:W-:Y:S02]  /*0180*/  ISETP.GE.AND P1, PT, R15, UR7, PT ;  /* 0x000000070f007c0c */ /* 0x000fe4000bf26270 */
[----:B------:R-:W-:Y:S01]  /*0190*/  ISETP.GE.OR P5, PT, R0, UR6, P2 ;  /* 0x0000000600007c0c */ /* 0x000fe200097a6670 */
[----:B------:R-:W-:Y:S02]  /*01a0*/  HFMA2 R10, -RZ, RZ, 0, 0 ;  /* 0x00000000ff0a7431 */ /* 0x000fe400000001ff */
[----:B0-----:R-:W-:-:S04]  /*01b0*/  @!P4 IMAD.WIDE.U32 R6, R3, 0x4, R6 ;  /* 0x000000040306c825 */ /* 0x001fc800078e0006 */
[----:B------:R-:W-:Y:S01]  /*01c0*/  VIADD R3, R11, 0x3 ;  /* 0x000000030b037836 */ /* 0x000fe20000000000 */
[----:B----4-:R0:W2:Y:S04]  /*01d0*/  @!P4 LDG.E R2, desc[UR4][R6.64] ;  /* 0x000000040602c981 */ /* 0x0100a8000c1e1900 */
[----:B------:R-:W-:Y:S02]  /*01e0*/  ISETP.GE.AND P3, PT, R3, UR7, PT ;  /* 0x0000000703007c0c */ /* 0x000fe4000bf66270 */
[C---:B------:R-:W-:Y:S02]  /*01f0*/  ISETP.GE.OR P4, PT, R0.reuse, UR6, P1 ;  /* 0x0000000600007c0c */ /* 0x040fe40008f86670 */
[----:B------:R-:W-:Y:S02]  /*0200*/  ISETP.GE.OR P6, PT, R0, UR6, P3 ;  /* 0x0000000600007c0c */ /* 0x000fe40009fc6670 */
[----:B------:R-:W-:-:S06]  /*0210*/  CS2R R8, SRZ ;  /* 0x0000000000087805 */ /* 0x000fcc000001ff00 */
[----:B------:R-:W3:Y:S04]  /*0220*/  @!P5 LDG.E R9, desc[UR4][R4.64+0x8] ;  /* 0x000008040409d981 */ /* 0x000ee8000c1e1900 */
[----:B------:R-:W4:Y:S04]  /*0230*/  @!P4 LDG.E R8, desc[UR4][R4.64+0x4] ;  /* 0x000004040408c981 */ /* 0x000f28000c1e1900 */
[----:B------:R-:W5:Y:S01]  /*0240*/  @!P6 LDG.E R10, desc[UR4][R4.64+0xc] ;  /* 0x00000c04040ae981 */ /* 0x000f62000c1e1900 */
[----:B------:R-:W1:Y:S01]  /*0250*/  S2R R17, SR_CgaCtaId ;  /* 0x0000000000117919 */ /* 0x000e620000008800 */
[----:B0-----:R-:W-:-:S02]  /*0260*/  MOV R6, 0x400 ;  /* 0x0000040000067802 */ /* 0x001fc40000000f00 */
[----:B------:R-:W-:Y:S02]  /*0270*/  ISETP.GE.AND P4, PT, R0, UR6, PT ;  /* 0x0000000600007c0c */ /* 0x000fe4000bf86270 */
[----:B-1----:R-:W-:-:S05]  /*0280*/  LEA R6, R17, R6, 0x18 ;  /* 0x0000000611067211 */ /* 0x002fca00078ec0ff */
[----:B------:R-:W-:-:S04]  /*0290*/  IMAD R6, R21, 0x84, R6 ;  /* 0x0000008415067824 */ /* 0x000fc800078e0206 */
[----:B------:R-:W-:-:S05]  /*02a0*/  IMAD R17, R19, 0x10, R6 ;  /* 0x0000001013117824 */ /* 0x000fca00078e0206 */
[----:B--2---:R0:W-:Y:S04]  /*02b0*/  STS [R17], R2 ;  /* 0x0000000211007388 */ /* 0x0041e80000000800 */
[----:B---3--:R0:W-:Y:S04]  /*02c0*/  STS [R17+0x8], R9 ;  /* 0x0000080911007388 */ /* 0x0081e80000000800 */
[----:B----4-:R0:W-:Y:S04]  /*02d0*/  STS [R17+0x4], R8 ;  /* 0x0000040811007388 */ /* 0x0101e80000000800 */
[----:B-----5:R0:W-:Y:S01]  /*02e0*/  STS [R17+0xc], R10 ;  /* 0x00000c0a11007388 */ /* 0x0201e20000000800 */
[----:B------:R-:W-:Y:S06]  /*02f0*/  BAR.SYNC.DEFER_BLOCKING 0x0 ;  /* 0x0000000000007b1d */ /* 0x000fec0000010000 */
[----:B------:R-:W-:Y:S05]  /*0300*/  @P4 EXIT ;  /* 0x000000000000494d */ /* 0x000fea0003800000 */
[----:B------:R-:W1:Y:S01]  /*0310*/  @!P0 LDS R19, [R17] ;  /* 0x0000000011138984 */ /* 0x000e620000000800 */
[----:B0-----:R-:W0:Y:S01]  /*0320*/  @!P0 LDC.64 R8, c[0x0][0x388] ;  /* 0x0000e200ff088b82 */ /* 0x001e220000000a00 */
[--C-:B------:R-:W-:Y:S02]  /*0330*/  @!P0 IMAD R11, R11, UR6, R0.reuse ;  /* 0x000000060b0b8c24 */ /* 0x100fe4000f8e0200 */
[----:B------:R-:W2:Y:S01]  /*0340*/  @!P1 LDS R21, [R17+0x4] ;  /* 0x0000040011159984 */ /* 0x000ea20000000800 */
[--C-:B------:R-:W-:Y:S02]  /*0350*/  @!P1 IMAD R15, R15, UR6, R0.reuse ;  /* 0x000000060f0f9c24 */ /* 0x100fe4000f8e0200 */
[----:B------:R-:W-:Y:S01]  /*0360*/  @!P2 IMAD R13, R13, UR6, R0 ;  /* 0x000000060d0dac24 */ /* 0x000fe2000f8e0200 */
[----:B------:R-:W3:Y:S01]  /*0370*/  @!P2 LDS R23, [R17+0x8] ;  /* 0x000008001117a984 */ /* 0x000ee20000000800 */
[----:B------:R-:W4:Y:S08]  /*0380*/  @!P1 LDC.64 R6, c[0x0][0x388] ;  /* 0x0000e200ff069b82 */ /* 0x000f300000000a00 */
[----:B------:R-:W5:Y:S01]  /*0390*/  @!P2 LDC.64 R4, c[0x0][0x388] ;  /* 0x0000e200ff04ab82 */ /* 0x000f620000000a00 */
[----:B0-----:R-:W-:-:S04]  /*03a0*/  @!P0 IMAD.WIDE.U32 R8, R11, 0x4, R8 ;  /* 0x000000040b088825 */ /* 0x001fc800078e0008 */
[----:B----4-:R-:W-:Y:S01]  /*03b0*/  @!P1 IMAD.WIDE.U32 R6, R15, 0x4, R6 ;  /* 0x000000040f069825 */ /* 0x010fe200078e0006 */
[----:B-1----:R0:W-:Y:S03]  /*03c0*/  @!P0 STG.E desc[UR4][R8.64], R19 ;  /* 0x0000001308008986 */ /* 0x0021e6000c101904 */
[----:B-----5:R-:W-:Y:S01]  /*03d0*/  @!P2 IMAD.WIDE.U32 R4, R13, 0x4, R4 ;  /* 0x000000040d04a825 */ /* 0x020fe200078e0004 */
[----:B--2---:R0:W-:Y:S04]  /*03e0*/  @!P1 STG.E desc[UR4][R6.64], R21 ;  /* 0x0000001506009986 */ /* 0x0041e8000c101904 */
[----:B---3--:R0:W-:Y:S01]  /*03f0*/  @!P2 STG.E desc[UR4][R4.64], R23 ;  /* 0x000000170400a986 */ /* 0x0081e2000c101904 */
[----:B------:R-:W-:Y:S05]  /*0400*/  @P3 EXIT ;  /* 0x000000000000394d */ /* 0x000fea0003800000 */
[----:B------:R-:W1:Y:S01]  /*0410*/  LDS R17, [R17+0xc] ;  /* 0x00000c0011117984 */ /* 0x000e620000000800 */
[----:B0-----:R-:W0:Y:S01]  /*0420*/  LDC.64 R4, c[0x0][0x388] ;  /* 0x0000e200ff047b82 */ /* 0x001e220000000a00 */
[----:B------:R-:W-:-:S04]  /*0430*/  IMAD R3, R3, UR6, R0 ;  /* 0x0000000603037c24 */ /* 0x000fc8000f8e0200 */
[----:B0-----:R-:W-:-:S05]  /*0440*/  IMAD.WIDE.U32 R2, R3, 0x4, R4 ;  /* 0x0000000403027825 */ /* 0x001fca00078e0004 */
[----:B-1----:R-:W-:Y:S01]  /*0450*/  STG.E desc[UR4][R2.64], R17 ;  /* 0x0000001102007986 */ /* 0x002fe2000c101904 */
[----:B------:R-:W-:Y:S05]  /*0460*/  EXIT ;  /* 0x000000000000794d */ /* 0x000fea0003800000 */
.L_x_0:
[----:B------:R-:W-:-:S00]  /*0470*/  BRA `(.L_x_0) ;  /* 0xfffffffc00fc7947 */ /* 0x000fc0000383ffff */
[----:B------:R-:W-:-:S00]  /*0480*/  NOP ;  /* 0x0000000000007918 */ /* 0x000fc00000000000 */
[----:B------:R-:W-:-:S00]  /*0490*/  NOP ;  /* 0x0000000000007918 */ /* 0x000fc00000000000 */
[----:B------:R-:W-:-:S00]  /*04a0*/  NOP ;  /* 0x0000000000007918 */ /* 0x000fc00000000000 */
[----:B------:R-:W-:-:S00]  /*04b0*/  NOP ;  /* 0x0000000000007918 */ /* 0x000fc00000000000 */
[----:B------:R-:W-:-:S00]  /*04c0*/  NOP ;  /* 0x0000000000007918 */ /* 0x000fc00000000000 */
[----:B------:R-:W-:-:S00]  /*04d0*/  NOP ;  /* 0x0000000000007918 */ /* 0x000fc00000000000 */
[----:B------:R-:W-:-:S00]  /*04e0*/  NOP ;  /* 0x0000000000007918 */ /* 0x000fc00000000000 */
[----:B------:R-:W-:-:S00]  /*04f0*/  NOP ;  /* 0x0000000000007918 */ /* 0x000fc00000000000 */
.L_x_4:


//--------------------- .text._Z23matrixTransposeSwizzledPfS_ii --------------------------
	.section	.text._Z23matrixTransposeSwizzledPfS_ii,"ax",@progbits
	.align	128
        .global         _Z23matrixTransposeSwizzledPfS_ii
        .type           _Z23matrixTransposeSwizzledPfS_ii,@function
        .size           _Z23matrixTransposeSwizzledPfS_ii,(.L_x_5 - _Z23matrixTransposeSwizzledPfS_ii)
        .other          _Z23matrixTransposeSwizzledPfS_ii,@"STO_CUDA_ENTRY STV_DEFAULT"
_Z23matrixTransposeSwizzledPfS_ii:
.text._Z23matrixTransposeSwizzledPfS_ii:
[----:B------:R-:W-:Y:S01]  /*0000*/  LDC R1, c[0x0][0x37c] ;  /* 0x0000df00ff017b82 */ /* 0x000fe20000000800 */
[----:B------:R-:W0:Y:S01]  /*0010*/  S2R R6, SR_TID.X ;  /* 0x0000000000067919 */ /* 0x000e220000002100 */
[----:B------:R-:W1:Y:S01]  /*0020*/  LDCU.64 UR8, c[0x0][0x390] ;  /* 0x00007200ff0877ac */ /* 0x000e620008000a00 */
[----:B------:R-:W0:Y:S01]  /*0030*/  S2R R5, SR_CTAID.X ;  /* 0x0000000000057919 */ /* 0x000e220000002500 */
[----:B------:R-:W2:Y:S01]  /*0040*/  LDCU.64 UR6, c[0x0][0x358] ;  /* 0x00006b00ff0677ac */ /* 0x000ea20008000a00 */
[----:B------:R-:W3:Y:S01]  /*0050*/  S2R R0, SR_CTAID.Y ;  /* 0x0000000000007919 */ /* 0x000ee20000002600 */
[----:B------:R-:W3:Y:S01]  /*0060*/  S2R R9, SR_TID.Y ;  /* 0x0000000000097919 */ /* 0x000ee20000002200 */
[----:B0-----:R-:W-:-:S05]  /*0070*/  IMAD R5, R5, 0x20, R6 ;  /* 0x0000002005057824 */ /* 0x001fca00078e0206 */
[----:B-1----:R-:W-:Y:S01]  /*0080*/  ISETP.GE.AND P0, PT, R5, UR9, PT ;  /* 0x0000000905007c0c */ /* 0x002fe2000bf06270 */
[----:B---3--:R-:W-:-:S05]  /*0090*/  IMAD R0, R0, 0x20, R9 ;  /* 0x0000002000007824 */ /* 0x008fca00078e0209 */
[----:B------:R-:W-:-:S13]  /*00a0*/  ISETP.GE.OR P0, PT, R0, UR8, P0 ;  /* 0x0000000800007c0c */ /* 0x000fda0008706670 */
[----:B------:R-:W0:Y:S01]  /*00b0*/  @!P0 LDC.64 R2, c[0x0][0x380] ;  /* 0x0000e000ff028b82 */ /* 0x000e220000000a00 */
[----:B------:R-:W-:-:S04]  /*00c0*/  @!P0 IMAD R7, R0, UR9, R5 ;  /* 0x0000000900078c24 */ /* 0x000fc8000f8e0205 */
[----:B0-----:R-:W-:-:S06]  /*00d0*/  @!P0 IMAD.WIDE.U32 R2, R7, 0x4, R2 ;  /* 0x0000000407028825 */ /* 0x001fcc00078e0002 */
[----:B--2---:R-:W2:Y:S01]  /*00e0*/  @!P0 LDG.E R3, desc[UR6][R2.64] ;  /* 0x0000000602038981 */ /* 0x004ea2000c1e1900 */
[----:B------:R-:W0:Y:S01]  /*00f0*/  S2UR UR5, SR_CgaCtaId ;  /* 0x00000000000579c3 */ /* 0x000e220000008800 */
[----:B------:R-:W-:Y:S01]  /*0100*/  LEA.HI R4, R6, R9, RZ, 0x1b ;  /* 0x0000000906047211 */ /* 0x000fe200078fd8ff */
[----:B------:R-:W-:-:S03]  /*0110*/  UMOV UR4, 0x400 ;  /* 0x0000040000047882 */ /* 0x000fc60000000000 */
[----:B------:R-:W-:-:S04]  /*0120*/  LOP3.LUT R6, R4, R6, RZ, 0x3c, !PT ;  /* 0x0000000604067212 */ /* 0x000fc800078e3cff */
[----:B------:R-:W-:-:S04]  /*0130*/  SHF.L.U32 R6, R6, 0x2, RZ ;  /* 0x0000000206067819 */ /* 0x000fc800000006ff */
[----:B------:R-:W-:Y:S01]  /*0140*/  LOP3.LUT R7, R6, 0x7c, RZ, 0xc0, !PT ;  /* 0x0000007c06077812 */ /* 0x000fe200078ec0ff */
[----:B0-----:R-:W-:-:S06]  /*0150*/  ULEA UR4, UR5, UR4, 0x18 ;  /* 0x0000000405047291 */ /* 0x001fcc000f8ec0ff */
[----:B------:R-:W-:-:S05]  /*0160*/  LEA R4, R4, UR4, 0x7 ;  /* 0x0000000404047c11 */ /* 0x000fca000f8e38ff */
[----:B------:R-:W-:-:S05]  /*0170*/  IMAD.IADD R4, R4, 0x1, R7 ;  /* 0x0000000104047824 */ /* 0x000fca00078e0207 */
[----:B--2---:R0:W-:Y:S01]  /*0180*/  @!P0 STS [R4], R3 ;  /* 0x0000000304008388 */ /* 0x0041e20000000800 */
[----:B------:R-:W-:Y:S06]  /*0190*/  BAR.SYNC.DEFER_BLOCKING 0x0 ;  /* 0x0000000000007b1d */ /* 0x000fec0000010000 */
[----:B------:R-:W-:Y:S05]  /*01a0*/  @P0 EXIT ;  /* 0x000000000000094d */ /* 0x000fea0003800000 */
[----:B------:R-:W1:Y:S01]  /*01b0*/  LDS R7, [R4] ;  /* 0x0000000004077984 */ /* 0x000e620000000800 */
[----:B0-----:R-:W0:Y:S01]  /*01c0*/  LDC.64 R2, c[0x0][0x388] ;  /* 0x0000e200ff027b82 */ /* 0x001e220000000a00 */
[----:B------:R-:W-:-:S04]  /*01d0*/  IMAD R5, R5, UR8, R0 ;  /* 0x0000000805057c24 */ /* 0x000fc8000f8e0200 */
[----:B0-----:R-:W-:-:S05]  /*01e0*/  IMAD.WIDE.U32 R2, R5, 0x4, R2 ;  /* 0x0000000405027825 */ /* 0x001fca00078e0002 */
[----:B-1----:R-:W-:Y:S01]  /*01f0*/  STG.E desc[UR6][R2.64], R7 ;  /* 0x0000000702007986 */ /* 0x002fe2000c101906 */
[----:B------:R-:W-:Y:S05]  /*0200*/  EXIT ;  /* 0x000000000000794d */ /* 0x000fea0003800000 */
.L_x_1:
        /* <DEDUP_REMOVED lines=15> */
.L_x_5:


//--------------------- .text._Z21matrixTransposeSharedPfS_ii --------------------------
	.section	.text._Z21matrixTransposeSharedPfS_ii,"ax",@progbits
	.align	128
        .global         _Z21matrixTransposeSharedPfS_ii
        .type           _Z21matrixTransposeSharedPfS_ii,@function
        .size           _Z21matrixTransposeSharedPfS_ii,(.L_x_6 - _Z21matrixTransposeSharedPfS_ii)
        .other          _Z21matrixTransposeSharedPfS_ii,@"STO_CUDA_ENTRY STV_DEFAULT"
_Z21matrixTransposeSharedPfS_ii:
.text._Z21matrixTransposeSharedPfS_ii:
        /* <DEDUP_REMOVED lines=15> */
[----:B------:R-:W-:Y:S01]  /*00f0*/  @!P0 MOV R0, 0x400 ;  /* 0x0000040000008802 */ /* 0x000fe20000000f00 */
[----:B------:R-:W-:Y:S01]  /*0100*/  IMAD R4, R4, 0x20, R11 ;  /* 0x0000002004047824 */ /* 0x000fe200078e020b */
[----:B------:R-:W-:Y:S01]  /*0110*/  LEA R7, R7, R9, 0x5 ;  /* 0x0000000907077211 */ /* 0x000fe200078e28ff */
[----:B------:R-:W0:Y:S03]  /*0120*/  @!P0 S2R R5, SR_CgaCtaId ;  /* 0x0000000000058919 */ /* 0x000e260000008800 */
[----:B------:R-:W-:-:S04]  /*0130*/  ISETP.GE.AND P1, PT, R7, UR6, PT ;  /* 0x0000000607007c0c */ /* 0x000fc8000bf26270 */
[----:B------:R-:W-:Y:S02]  /*0140*/  ISETP.GE.OR P1, PT, R4, UR7, P1 ;  /* 0x0000000704007c0c */ /* 0x000fe40008f26670 */
[----:B0-----:R-:W-:-:S05]  /*0150*/  @!P0 LEA R0, R5, R0, 0x18 ;  /* 0x0000000005008211 */ /* 0x001fca00078ec0ff */
[----:B------:R-:W-:-:S05]  /*0160*/  @!P0 IMAD R0, R11, 0x84, R0 ;  /* 0x000000840b008824 */ /* 0x000fca00078e0200 */
[----:B------:R-:W-:-:S05]  /*0170*/  @!P0 LEA R5, R9, R0, 0x2 ;  /* 0x0000000009058211 */ /* 0x000fca00078e10ff */
[----:B--2---:R0:W-:Y:S01]  /*0180*/  @!P0 STS [R5], R2 ;  /* 0x0000000205008388 */ /* 0x0041e20000000800 */
[----:B------:R-:W-:Y:S06]  /*0190*/  BAR.SYNC.DEFER_BLOCKING 0x0 ;  /* 0x0000000000007b1d */ /* 0x000fec0000010000 */
[----:B------:R-:W-:Y:S05]  /*01a0*/  @P1 EXIT ;  /* 0x000000000000194d */ /* 0x000fea0003800000 */
[----:B------:R-:W1:Y:S01]  /*01b0*/  S2R R3, SR_CgaCtaId ;  /* 0x0000000000037919 */ /* 0x000e620000008800 */
[----:B------:R-:W-:Y:S01]  /*01c0*/  MOV R0, 0x400 ;  /* 0x0000040000007802 */ /* 0x000fe20000000f00 */
[----:B------:R-:W-:-:S03]  /*01d0*/  IMAD R7, R4, UR6, R7 ;  /* 0x0000000604077c24 */ /* 0x000fc6000f8e0207 */
[----:B-1----:R-:W-:Y:S02]  /*01e0*/  LEA R0, R3, R0, 0x18 ;  /* 0x0000000003007211 */ /* 0x002fe400078ec0ff */
[----:B0-----:R-:W0:Y:S03]  /*01f0*/  LDC.64 R2, c[0x0][0x388] ;  /* 0x0000e200ff027b82 */ /* 0x001e260000000a00 */
[----:B------:R-:W-:-:S04]  /*0200*/  IMAD R0, R9, 0x84, R0 ;  /* 0x0000008409007824 */ /* 0x000fc800078e0200 */
[----:B------:R-:W-:-:S05]  /*0210*/  IMAD R0, R11, 0x4, R0 ;  /* 0x000000040b007824 */ /* 0x000fca00078e0200 */
[----:B------:R-:W1:Y:S01]  /*0220*/  LDS R5, [R0] ;  /* 0x0000000000057984 */ /* 0x000e620000000800 */
[----:B0-----:R-:W-:-:S05]  /*0230*/  IMAD.WIDE.U32 R2, R7, 0x4, R2 ;  /* 0x0000000407027825 */ /* 0x001fca00078e0002 */
[----:B-1----:R-:W-:Y:S01]  /*0240*/  STG.E desc[UR4][R2.64], R5 ;  /* 0x0000000502007986 */ /* 0x002fe2000c101904 */
[----:B------:R-:W-:Y:S05]  /*0250*/  EXIT ;  /* 0x000000000000794d */ /* 0x000fea0003800000 */
.L_x_2:
        /* <DEDUP_REMOVED lines=10> */
.L_x_6:


//--------------------- .text._Z20matrixTransposeNaivePfS_ii --------------------------
	.section	.text._Z20matrixTransposeNaivePfS_ii,"ax",@progbits
	.align	128
        .global         _Z20matrixTransposeNaivePfS_ii
        .type           _Z20matrixTransposeNaivePfS_ii,@function
        .size           _Z20matrixTransposeNaivePfS_ii,(.L_x_7 - _Z20matrixTransposeNaivePfS_ii)
        .other          _Z20matrixTransposeNaivePfS_ii,@"STO_CUDA_ENTRY STV_DEFAULT"
_Z20matrixTransposeNaivePfS_ii:
.text._Z20matrixTransposeNaivePfS_ii:
[----:B------:R-:W-:Y:S01]  /*0000*/  LDC R1, c[0x0][0x37c] ;  /* 0x0000df00ff017b82 */ /* 0x000fe20000000800 */
[----:B------:R-:W0:Y:S07]  /*0010*/  S2R R2, SR_TID.X ;  /* 0x0000000000027919 */ /* 0x000e2e0000002100 */
[----:B------:R-:W1:Y:S01]  /*0020*/  LDC R0, c[0x0][0x364] ;  /* 0x0000d900ff007b82 */ /* 0x000e620000000800 */
[----:B------:R-:W2:Y:S01]  /*0030*/  LDCU.64 UR6, c[0x0][0x390] ;  /* 0x00007200ff0677ac */ /* 0x000ea20008000a00 */
[----:B------:R-:W1:Y:S06]  /*0040*/  S2R R3, SR_TID.Y ;  /* 0x0000000000037919 */ /* 0x000e6c0000002200 */
[----:B------:R-:W0:Y:S08]  /*0050*/  S2UR UR5, SR_CTAID.X ;  /* 0x00000000000579c3 */ /* 0x000e300000002500 */
[----:B------:R-:W0:Y:S08]  /*0060*/  LDC R7, c[0x0][0x360] ;  /* 0x0000d800ff077b82 */ /* 0x000e300000000800 */
[----:B------:R-:W1:Y:S01]  /*0070*/  S2UR UR4, SR_CTAID.Y ;  /* 0x00000000000479c3 */ /* 0x000e620000002600 */
[----:B0-----:R-:W-:-:S05]  /*0080*/  IMAD R7, R7, UR5, R2 ;  /* 0x0000000507077c24 */ /* 0x001fca000f8e0202 */
[----:B--2---:R-:W-:Y:S01]  /*0090*/  ISETP.GE.AND P0, PT, R7, UR7, PT ;  /* 0x0000000707007c0c */ /* 0x004fe2000bf06270 */
[----:B-1----:R-:W-:-:S05]  /*00a0*/  IMAD R0, R0, UR4, R3 ;  /* 0x0000000400007c24 */ /* 0x002fca000f8e0203 */
[----:B------:R-:W-:-:S13]  /*00b0*/  ISETP.GE.OR P0, PT, R0, UR6, P0 ;  /* 0x0000000600007c0c */ /* 0x000fda0008706670 */
[----:B------:R-:W-:Y:S05]  /*00c0*/  @P0 EXIT ;  /* 0x000000000000094d */ /* 0x000fea0003800000 */
[----:B------:R-:W0:Y:S01]  /*00d0*/  LDC.64 R2, c[0x0][0x380] ;  /* 0x0000e000ff027b82 */ /* 0x000e220000000a00 */
[----:B------:R-:W1:Y:S01]  /*00e0*/  LDCU.64 UR4, c[0x0][0x358] ;  /* 0x00006b00ff0477ac */ /* 0x000e620008000a00 */
[----:B------:R-:W-:-:S04]  /*00f0*/  IMAD R5, R0, UR7, R7 ;  /* 0x0000000700057c24 */ /* 0x000fc8000f8e0207 */
[----:B0-----:R-:W-:Y:S02]  /*0100*/  IMAD.WIDE R2, R5, 0x4, R2 ;  /* 0x0000000405027825 */ /* 0x001fe400078e0202 */
[----:B------:R-:W0:Y:S04]  /*0110*/  LDC.64 R4, c[0x0][0x388] ;  /* 0x0000e200ff047b82 */ /* 0x000e280000000a00 */
[----:B-1----:R-:W2:Y:S01]  /*0120*/  LDG.E R3, desc[UR4][R2.64] ;  /* 0x0000000402037981 */ /* 0x002ea2000c1e1900 */
[----:B------:R-:W-:-:S04]  /*0130*/  IMAD R7, R7, UR6, R0 ;  /* 0x0000000607077c24 */ /* 0x000fc8000f8e0200 */
[----:B0-----:R-:W-:-:S05]  /*0140*/  IMAD.WIDE R4, R7, 0x4, R4 ;  /* 0x0000000407047825 */ /* 0x001fca00078e0204 */
[----:B--2---:R-:W-:Y:S01]  /*0150*/  STG.E desc[UR4][R4.64], R3 ;  /* 0x0000000304007986 */ /* 0x004fe2000c101904 */
[----:B------:R-:W-:Y:S05]  /*0160*/  EXIT ;  /* 0x000000000000794d */ /* 0x000fea0003800000 */
.L_x_3:
        /* <DEDUP_REMOVED lines=9> */
.L_x_7:


//--------------------- .nv.shared._Z26matrixTransposeVectorized4PfS_ii --------------------------
	.section	.nv.shared._Z26matrixTransposeVectorized4PfS_ii,"aw",@nobits
	.sectionflags	@""
	.align	4
.nv.shared._Z26matrixTransposeVectorized4PfS_ii:
	.zero		5248


//--------------------- .nv.shared.reserved.0     --------------------------
	.section	.nv.shared.reserved.0,"aw",@nobits
	.weak		__nv_reservedSMEM_offset_0_alias
	.size		__nv_reservedSMEM_offset_0_alias, 0, 64
	.other		__nv_reservedSMEM_offset_0_alias,@"STO_CUDA_RESERVED_SHARED STV_DEFAULT"
__nv_reservedSMEM_offset_0_alias:
	.zero		0
	.zero		64


//--------------------- .nv.shared._Z23matrixTransposeSwizzledPfS_ii --------------------------
	.section	.nv.shared._Z23matrixTransposeSwizzledPfS_ii,"aw",@nobits
	.sectionflags	@""
	.align	4
.nv.shared._Z23matrixTransposeSwizzledPfS_ii:
	.zero		5120


//--------------------- .nv.shared._Z21matrixTransposeSharedPfS_ii --------------------------
	.section	.nv.shared._Z21matrixTransposeSharedPfS_ii,"aw",@nobits
	.sectionflags	@""
	.align	4
.nv.shared._Z21matrixTransposeSharedPfS_ii:
	.zero		5248


//--------------------- .nv.constant0._Z26matrixTransposeVectorized4PfS_ii --------------------------
	.section	.nv.constant0._Z26matrixTransposeVectorized4PfS_ii,"a",@progbits
	.sectionflags	@""
	.align	4
.nv.constant0._Z26matrixTransposeVectorized4PfS_ii:
	.zero		920


//--------------------- .nv.constant0._Z23matrixTransposeSwizzledPfS_ii --------------------------
	.section	.nv.constant0._Z23matrixTransposeSwizzledPfS_ii,"a",@progbits
	.sectionflags	@""
	.align	4
.nv.constant0._Z23matrixTransposeSwizzledPfS_ii:
	.zero		920


//--------------------- .nv.constant0._Z21matrixTransposeSharedPfS_ii --------------------------
	.section	.nv.constant0._Z21matrixTransposeSharedPfS_ii,"a",@progbits
	.sectionflags	@""
	.align	4
.nv.constant0._Z21matrixTransposeSharedPfS_ii:
	.zero		920


//--------------------- .nv.constant0._Z20matrixTransposeNaivePfS_ii --------------------------
	.section	.nv.constant0._Z20matrixTransposeNaivePfS_ii,"a",@progbits
	.sectionflags	@""
	.align	4
.nv.constant0._Z20matrixTransposeNaivePfS_ii:
	.zero		920


//--------------------- SYMBOLS --------------------------

	.type		.nv.reservedSmem.offset0,@object
	.size		.nv.reservedSmem.offset0,0x4
	.type		.nv.reservedSmem.cap,@object
	.size		.nv.reservedSmem.cap,0x4
